//
// Generated by NVIDIA NVVM Compiler
//
// Compiler Build ID: CL-36424714
// Cuda compilation tools, release 13.0, V13.0.88
// Based on NVVM 20.0.0
//

.version 9.0
.target sm_100
.address_size 64

	// .globl	_Z19multiplyMatrixOnGPUPfS_S_i
// _ZZ24multiplyMatrixOnGPUTilesPfS_S_iE7tileOne has been demoted
// _ZZ24multiplyMatrixOnGPUTilesPfS_S_iE7tileTwo has been demoted

.visible .entry _Z19multiplyMatrixOnGPUPfS_S_i(
	.param .u64 .ptr .align 1 _Z19multiplyMatrixOnGPUPfS_S_i_param_0,
	.param .u64 .ptr .align 1 _Z19multiplyMatrixOnGPUPfS_S_i_param_1,
	.param .u64 .ptr .align 1 _Z19multiplyMatrixOnGPUPfS_S_i_param_2,
	.param .u32 _Z19multiplyMatrixOnGPUPfS_S_i_param_3
)
{
	.reg .pred 	%p<11>;
	.reg .b32 	%r<93>;
	.reg .b32 	%f<68>;
	.reg .b64 	%rd<69>;

	ld.param.u64 	%rd4, [_Z19multiplyMatrixOnGPUPfS_S_i_param_0];
	ld.param.u64 	%rd5, [_Z19multiplyMatrixOnGPUPfS_S_i_param_1];
	ld.param.u64 	%rd3, [_Z19multiplyMatrixOnGPUPfS_S_i_param_2];
	ld.param.u32 	%r45, [_Z19multiplyMatrixOnGPUPfS_S_i_param_3];
	cvta.to.global.u64 	%rd1, %rd5;
	cvta.to.global.u64 	%rd2, %rd4;
	mov.u32 	%r46, %ctaid.x;
	mov.u32 	%r47, %ntid.x;
	mul.lo.s32 	%r1, %r46, %r47;
	mov.u32 	%r2, %tid.x;
	add.s32 	%r3, %r1, %r2;
	mov.u32 	%r48, %ctaid.y;
	mov.u32 	%r49, %ntid.y;
	mov.u32 	%r50, %tid.y;
	mad.lo.s32 	%r51, %r48, %r49, %r50;
	max.u32 	%r52, %r3, %r51;
	setp.ge.u32 	%p1, %r52, %r45;
	@%p1 bra 	$L__BB0_14;
	setp.lt.s32 	%p2, %r45, 1;
	mov.f32 	%f67, 0f00000000;
	@%p2 bra 	$L__BB0_13;
	mul.lo.s32 	%r5, %r45, %r51;
	and.b32  	%r6, %r45, 7;
	setp.lt.u32 	%p3, %r45, 8;
	mov.f32 	%f67, 0f00000000;
	mov.b32 	%r91, 0;
	@%p3 bra 	$L__BB0_5;
	and.b32  	%r91, %r45, 2147483640;
	neg.s32 	%r89, %r91;
	add.s32 	%r54, %r2, %r45;
	add.s32 	%r88, %r54, %r1;
	shl.b32 	%r10, %r45, 3;
	shl.b32 	%r55, %r45, 1;
	add.s32 	%r87, %r3, %r55;
	mad.lo.s32 	%r86, %r45, 3, %r3;
	shl.b32 	%r56, %r45, 2;
	add.s32 	%r85, %r3, %r56;
	mad.lo.s32 	%r84, %r45, 5, %r3;
	mad.lo.s32 	%r83, %r45, 6, %r3;
	mad.lo.s32 	%r82, %r45, 7, %r3;
	add.s32 	%r80, %r5, 3;
	mov.f32 	%f67, 0f00000000;
	mov.u32 	%r81, %r3;
$L__BB0_4:
	.pragma "nounroll";
	add.s32 	%r57, %r80, -3;
	mul.wide.u32 	%rd6, %r57, 4;
	add.s64 	%rd7, %rd2, %rd6;
	ld.global.f32 	%f17, [%rd7];
	mul.wide.u32 	%rd8, %r81, 4;
	add.s64 	%rd9, %rd1, %rd8;
	ld.global.f32 	%f18, [%rd9];
	fma.rn.f32 	%f19, %f17, %f18, %f67;
	add.s32 	%r58, %r80, -2;
	mul.wide.u32 	%rd10, %r58, 4;
	add.s64 	%rd11, %rd2, %rd10;
	ld.global.f32 	%f20, [%rd11];
	mul.wide.u32 	%rd12, %r88, 4;
	add.s64 	%rd13, %rd1, %rd12;
	ld.global.f32 	%f21, [%rd13];
	fma.rn.f32 	%f22, %f20, %f21, %f19;
	add.s32 	%r59, %r80, -1;
	mul.wide.u32 	%rd14, %r59, 4;
	add.s64 	%rd15, %rd2, %rd14;
	ld.global.f32 	%f23, [%rd15];
	mul.wide.u32 	%rd16, %r87, 4;
	add.s64 	%rd17, %rd1, %rd16;
	ld.global.f32 	%f24, [%rd17];
	fma.rn.f32 	%f25, %f23, %f24, %f22;
	add.s32 	%r60, %r80, 4;
	mul.wide.u32 	%rd18, %r80, 4;
	add.s64 	%rd19, %rd2, %rd18;
	ld.global.f32 	%f26, [%rd19];
	mul.wide.u32 	%rd20, %r86, 4;
	add.s64 	%rd21, %rd1, %rd20;
	ld.global.f32 	%f27, [%rd21];
	fma.rn.f32 	%f28, %f26, %f27, %f25;
	add.s32 	%r61, %r80, 1;
	mul.wide.u32 	%rd22, %r61, 4;
	add.s64 	%rd23, %rd2, %rd22;
	ld.global.f32 	%f29, [%rd23];
	mul.wide.u32 	%rd24, %r85, 4;
	add.s64 	%rd25, %rd1, %rd24;
	ld.global.f32 	%f30, [%rd25];
	fma.rn.f32 	%f31, %f29, %f30, %f28;
	add.s32 	%r62, %r80, 2;
	mul.wide.u32 	%rd26, %r62, 4;
	add.s64 	%rd27, %rd2, %rd26;
	ld.global.f32 	%f32, [%rd27];
	mul.wide.u32 	%rd28, %r84, 4;
	add.s64 	%rd29, %rd1, %rd28;
	ld.global.f32 	%f33, [%rd29];
	fma.rn.f32 	%f34, %f32, %f33, %f31;
	add.s32 	%r63, %r80, 3;
	mul.wide.u32 	%rd30, %r63, 4;
	add.s64 	%rd31, %rd2, %rd30;
	ld.global.f32 	%f35, [%rd31];
	mul.wide.u32 	%rd32, %r83, 4;
	add.s64 	%rd33, %rd1, %rd32;
	ld.global.f32 	%f36, [%rd33];
	fma.rn.f32 	%f37, %f35, %f36, %f34;
	mul.wide.u32 	%rd34, %r60, 4;
	add.s64 	%rd35, %rd2, %rd34;
	ld.global.f32 	%f38, [%rd35];
	mul.wide.u32 	%rd36, %r82, 4;
	add.s64 	%rd37, %rd1, %rd36;
	ld.global.f32 	%f39, [%rd37];
	fma.rn.f32 	%f67, %f38, %f39, %f37;
	add.s32 	%r89, %r89, 8;
	add.s32 	%r88, %r88, %r10;
	add.s32 	%r87, %r87, %r10;
	add.s32 	%r86, %r86, %r10;
	add.s32 	%r85, %r85, %r10;
	add.s32 	%r84, %r84, %r10;
	add.s32 	%r83, %r83, %r10;
	add.s32 	%r82, %r82, %r10;
	add.s32 	%r81, %r81, %r10;
	add.s32 	%r80, %r80, 8;
	setp.ne.s32 	%p4, %r89, 0;
	@%p4 bra 	$L__BB0_4;
$L__BB0_5:
	setp.eq.s32 	%p5, %r6, 0;
	@%p5 bra 	$L__BB0_13;
	and.b32  	%r39, %r45, 3;
	setp.lt.u32 	%p6, %r6, 4;
	@%p6 bra 	$L__BB0_8;
	add.s32 	%r64, %r91, %r5;
	mul.wide.u32 	%rd38, %r64, 4;
	add.s64 	%rd39, %rd2, %rd38;
	ld.global.f32 	%f41, [%rd39];
	mad.lo.s32 	%r65, %r91, %r45, %r3;
	mul.wide.u32 	%rd40, %r65, 4;
	add.s64 	%rd41, %rd1, %rd40;
	ld.global.f32 	%f42, [%rd41];
	fma.rn.f32 	%f43, %f41, %f42, %f67;
	add.s32 	%r66, %r64, 1;
	mul.wide.u32 	%rd42, %r66, 4;
	add.s64 	%rd43, %rd2, %rd42;
	ld.global.f32 	%f44, [%rd43];
	add.s32 	%r67, %r65, %r45;
	mul.wide.u32 	%rd44, %r67, 4;
	add.s64 	%rd45, %rd1, %rd44;
	ld.global.f32 	%f45, [%rd45];
	fma.rn.f32 	%f46, %f44, %f45, %f43;
	add.s32 	%r68, %r64, 2;
	mul.wide.u32 	%rd46, %r68, 4;
	add.s64 	%rd47, %rd2, %rd46;
	ld.global.f32 	%f47, [%rd47];
	add.s32 	%r69, %r67, %r45;
	mul.wide.u32 	%rd48, %r69, 4;
	add.s64 	%rd49, %rd1, %rd48;
	ld.global.f32 	%f48, [%rd49];
	fma.rn.f32 	%f49, %f47, %f48, %f46;
	add.s32 	%r70, %r64, 3;
	mul.wide.u32 	%rd50, %r70, 4;
	add.s64 	%rd51, %rd2, %rd50;
	ld.global.f32 	%f50, [%rd51];
	add.s32 	%r71, %r69, %r45;
	mul.wide.u32 	%rd52, %r71, 4;
	add.s64 	%rd53, %rd1, %rd52;
	ld.global.f32 	%f51, [%rd53];
	fma.rn.f32 	%f67, %f50, %f51, %f49;
	add.s32 	%r91, %r91, 4;
$L__BB0_8:
	setp.eq.s32 	%p7, %r39, 0;
	@%p7 bra 	$L__BB0_13;
	setp.eq.s32 	%p8, %r39, 1;
	@%p8 bra 	$L__BB0_11;
	add.s32 	%r72, %r91, %r5;
	mul.wide.u32 	%rd54, %r72, 4;
	add.s64 	%rd55, %rd2, %rd54;
	ld.global.f32 	%f53, [%rd55];
	mad.lo.s32 	%r73, %r91, %r45, %r3;
	mul.wide.u32 	%rd56, %r73, 4;
	add.s64 	%rd57, %rd1, %rd56;
	ld.global.f32 	%f54, [%rd57];
	fma.rn.f32 	%f55, %f53, %f54, %f67;
	add.s32 	%r74, %r72, 1;
	mul.wide.u32 	%rd58, %r74, 4;
	add.s64 	%rd59, %rd2, %rd58;
	ld.global.f32 	%f56, [%rd59];
	add.s32 	%r75, %r73, %r45;
	mul.wide.u32 	%rd60, %r75, 4;
	add.s64 	%rd61, %rd1, %rd60;
	ld.global.f32 	%f57, [%rd61];
	fma.rn.f32 	%f67, %f56, %f57, %f55;
	add.s32 	%r91, %r91, 2;
$L__BB0_11:
	and.b32  	%r76, %r45, 1;
	setp.eq.b32 	%p9, %r76, 1;
	not.pred 	%p10, %p9;
	@%p10 bra 	$L__BB0_13;
	add.s32 	%r77, %r91, %r5;
	mul.wide.u32 	%rd62, %r77, 4;
	add.s64 	%rd63, %rd2, %rd62;
	ld.global.f32 	%f58, [%rd63];
	mad.lo.s32 	%r78, %r91, %r45, %r3;
	mul.wide.u32 	%rd64, %r78, 4;
	add.s64 	%rd65, %rd1, %rd64;
	ld.global.f32 	%f59, [%rd65];
	fma.rn.f32 	%f67, %f58, %f59, %f67;
$L__BB0_13:
	mad.lo.s32 	%r79, %r45, %r51, %r3;
	cvta.to.global.u64 	%rd66, %rd3;
	mul.wide.u32 	%rd67, %r79, 4;
	add.s64 	%rd68, %rd66, %rd67;
	st.global.f32 	[%rd68], %f67;
$L__BB0_14:
	ret;

}
	// .globl	_Z24multiplyMatrixOnGPUTilesPfS_S_i
.visible .entry _Z24multiplyMatrixOnGPUTilesPfS_S_i(
	.param .u64 .ptr .align 1 _Z24multiplyMatrixOnGPUTilesPfS_S_i_param_0,
	.param .u64 .ptr .align 1 _Z24multiplyMatrixOnGPUTilesPfS_S_i_param_1,
	.param .u64 .ptr .align 1 _Z24multiplyMatrixOnGPUTilesPfS_S_i_param_2,
	.param .u32 _Z24multiplyMatrixOnGPUTilesPfS_S_i_param_3
)
{
	.reg .pred 	%p<6>;
	.reg .b32 	%r<48>;
	.reg .b32 	%f<115>;
	.reg .b64 	%rd<13>;
	// demoted variable
	.shared .align 4 .b8 _ZZ24multiplyMatrixOnGPUTilesPfS_S_iE7tileOne[4096];
	// demoted variable
	.shared .align 4 .b8 _ZZ24multiplyMatrixOnGPUTilesPfS_S_iE7tileTwo[4096];
	ld.param.u64 	%rd3, [_Z24multiplyMatrixOnGPUTilesPfS_S_i_param_0];
	ld.param.u64 	%rd4, [_Z24multiplyMatrixOnGPUTilesPfS_S_i_param_1];
	ld.param.u64 	%rd5, [_Z24multiplyMatrixOnGPUTilesPfS_S_i_param_2];
	ld.param.u32 	%r27, [_Z24multiplyMatrixOnGPUTilesPfS_S_i_param_3];
	mov.u32 	%r1, %ctaid.x;
	shl.b32 	%r2, %r1, 5;
	mov.u32 	%r3, %tid.x;
	add.s32 	%r4, %r2, %r3;
	mov.u32 	%r5, %ctaid.y;
	shl.b32 	%r28, %r5, 5;
	mov.u32 	%r6, %tid.y;
	add.s32 	%r7, %r28, %r6;
	cvt.rn.f32.s32 	%f9, %r27;
	add.f32 	%f10, %f9, 0f42000000;
	mul.f32 	%f11, %f10, 0f3D000000;
	cvt.rpi.f32.f32 	%f12, %f11;
	cvt.rzi.s32.f32 	%r8, %f12;
	setp.lt.s32 	%p1, %r8, 1;
	mov.f32 	%f114, 0f00000000;
	@%p1 bra 	$L__BB1_7;
	shl.b32 	%r29, %r6, 7;
	mov.u32 	%r30, _ZZ24multiplyMatrixOnGPUTilesPfS_S_iE7tileOne;
	add.s32 	%r9, %r30, %r29;
	shl.b32 	%r31, %r3, 2;
	add.s32 	%r10, %r9, %r31;
	mov.u32 	%r32, _ZZ24multiplyMatrixOnGPUTilesPfS_S_iE7tileTwo;
	add.s32 	%r12, %r32, %r31;
	add.s32 	%r11, %r12, %r29;
	neg.s32 	%r47, %r8;
	mad.lo.s32 	%r33, %r6, %r27, %r3;
	add.s32 	%r46, %r33, %r2;
	shl.b32 	%r15, %r27, 5;
	mad.lo.s32 	%r44, %r27, %r7, %r3;
	cvta.to.global.u64 	%rd1, %rd3;
	cvta.to.global.u64 	%rd2, %rd4;
	mov.f32 	%f114, 0f00000000;
	mov.u32 	%r43, %r3;
	mov.u32 	%r45, %r6;
$L__BB1_2:
	max.u32 	%r34, %r7, %r43;
	setp.ge.u32 	%p2, %r34, %r27;
	mov.f32 	%f112, 0f00000000;
	@%p2 bra 	$L__BB1_4;
	mul.wide.s32 	%rd6, %r44, 4;
	add.s64 	%rd7, %rd1, %rd6;
	ld.global.f32 	%f112, [%rd7];
$L__BB1_4:
	st.shared.f32 	[%r10], %f112;
	bar.sync 	0;
	max.u32 	%r35, %r4, %r45;
	setp.ge.u32 	%p3, %r35, %r27;
	mov.f32 	%f113, 0f00000000;
	@%p3 bra 	$L__BB1_6;
	mul.wide.s32 	%rd8, %r46, 4;
	add.s64 	%rd9, %rd2, %rd8;
	ld.global.f32 	%f113, [%rd9];
$L__BB1_6:
	st.shared.f32 	[%r11], %f113;
	bar.sync 	0;
	ld.shared.f32 	%f16, [%r9];
	ld.shared.f32 	%f17, [%r12];
	fma.rn.f32 	%f18, %f16, %f17, %f114;
	ld.shared.f32 	%f19, [%r9+4];
	ld.shared.f32 	%f20, [%r12+128];
	fma.rn.f32 	%f21, %f19, %f20, %f18;
	ld.shared.f32 	%f22, [%r9+8];
	ld.shared.f32 	%f23, [%r12+256];
	fma.rn.f32 	%f24, %f22, %f23, %f21;
	ld.shared.f32 	%f25, [%r9+12];
	ld.shared.f32 	%f26, [%r12+384];
	fma.rn.f32 	%f27, %f25, %f26, %f24;
	ld.shared.f32 	%f28, [%r9+16];
	ld.shared.f32 	%f29, [%r12+512];
	fma.rn.f32 	%f30, %f28, %f29, %f27;
	ld.shared.f32 	%f31, [%r9+20];
	ld.shared.f32 	%f32, [%r12+640];
	fma.rn.f32 	%f33, %f31, %f32, %f30;
	ld.shared.f32 	%f34, [%r9+24];
	ld.shared.f32 	%f35, [%r12+768];
	fma.rn.f32 	%f36, %f34, %f35, %f33;
	ld.shared.f32 	%f37, [%r9+28];
	ld.shared.f32 	%f38, [%r12+896];
	fma.rn.f32 	%f39, %f37, %f38, %f36;
	ld.shared.f32 	%f40, [%r9+32];
	ld.shared.f32 	%f41, [%r12+1024];
	fma.rn.f32 	%f42, %f40, %f41, %f39;
	ld.shared.f32 	%f43, [%r9+36];
	ld.shared.f32 	%f44, [%r12+1152];
	fma.rn.f32 	%f45, %f43, %f44, %f42;
	ld.shared.f32 	%f46, [%r9+40];
	ld.shared.f32 	%f47, [%r12+1280];
	fma.rn.f32 	%f48, %f46, %f47, %f45;
	ld.shared.f32 	%f49, [%r9+44];
	ld.shared.f32 	%f50, [%r12+1408];
	fma.rn.f32 	%f51, %f49, %f50, %f48;
	ld.shared.f32 	%f52, [%r9+48];
	ld.shared.f32 	%f53, [%r12+1536];
	fma.rn.f32 	%f54, %f52, %f53, %f51;
	ld.shared.f32 	%f55, [%r9+52];
	ld.shared.f32 	%f56, [%r12+1664];
	fma.rn.f32 	%f57, %f55, %f56, %f54;
	ld.shared.f32 	%f58, [%r9+56];
	ld.shared.f32 	%f59, [%r12+1792];
	fma.rn.f32 	%f60, %f58, %f59, %f57;
	ld.shared.f32 	%f61, [%r9+60];
	ld.shared.f32 	%f62, [%r12+1920];
	fma.rn.f32 	%f63, %f61, %f62, %f60;
	ld.shared.f32 	%f64, [%r9+64];
	ld.shared.f32 	%f65, [%r12+2048];
	fma.rn.f32 	%f66, %f64, %f65, %f63;
	ld.shared.f32 	%f67, [%r9+68];
	ld.shared.f32 	%f68, [%r12+2176];
	fma.rn.f32 	%f69, %f67, %f68, %f66;
	ld.shared.f32 	%f70, [%r9+72];
	ld.shared.f32 	%f71, [%r12+2304];
	fma.rn.f32 	%f72, %f70, %f71, %f69;
	ld.shared.f32 	%f73, [%r9+76];
	ld.shared.f32 	%f74, [%r12+2432];
	fma.rn.f32 	%f75, %f73, %f74, %f72;
	ld.shared.f32 	%f76, [%r9+80];
	ld.shared.f32 	%f77, [%r12+2560];
	fma.rn.f32 	%f78, %f76, %f77, %f75;
	ld.shared.f32 	%f79, [%r9+84];
	ld.shared.f32 	%f80, [%r12+2688];
	fma.rn.f32 	%f81, %f79, %f80, %f78;
	ld.shared.f32 	%f82, [%r9+88];
	ld.shared.f32 	%f83, [%r12+2816];
	fma.rn.f32 	%f84, %f82, %f83, %f81;
	ld.shared.f32 	%f85, [%r9+92];
	ld.shared.f32 	%f86, [%r12+2944];
	fma.rn.f32 	%f87, %f85, %f86, %f84;
	ld.shared.f32 	%f88, [%r9+96];
	ld.shared.f32 	%f89, [%r12+3072];
	fma.rn.f32 	%f90, %f88, %f89, %f87;
	ld.shared.f32 	%f91, [%r9+100];
	ld.shared.f32 	%f92, [%r12+3200];
	fma.rn.f32 	%f93, %f91, %f92, %f90;
	ld.shared.f32 	%f94, [%r9+104];
	ld.shared.f32 	%f95, [%r12+3328];
	fma.rn.f32 	%f96, %f94, %f95, %f93;
	ld.shared.f32 	%f97, [%r9+108];
	ld.shared.f32 	%f98, [%r12+3456];
	fma.rn.f32 	%f99, %f97, %f98, %f96;
	ld.shared.f32 	%f100, [%r9+112];
	ld.shared.f32 	%f101, [%r12+3584];
	fma.rn.f32 	%f102, %f100, %f101, %f99;
	ld.shared.f32 	%f103, [%r9+116];
	ld.shared.f32 	%f104, [%r12+3712];
	fma.rn.f32 	%f105, %f103, %f104, %f102;
	ld.shared.f32 	%f106, [%r9+120];
	ld.shared.f32 	%f107, [%r12+3840];
	fma.rn.f32 	%f108, %f106, %f107, %f105;
	ld.shared.f32 	%f109, [%r9+124];
	ld.shared.f32 	%f110, [%r12+3968];
	fma.rn.f32 	%f114, %f109, %f110, %f108;
	bar.sync 	0;
	add.s32 	%r47, %r47, 1;
	setp.ne.s32 	%p4, %r47, 0;
	add.s32 	%r46, %r46, %r15;
	add.s32 	%r45, %r45, 32;
	add.s32 	%r44, %r44, 32;
	add.s32 	%r43, %r43, 32;
	@%p4 bra 	$L__BB1_2;
$L__BB1_7:
	max.u32 	%r37, %r4, %r7;
	setp.ge.u32 	%p5, %r37, %r27;
	@%p5 bra 	$L__BB1_9;
	mov.u32 	%r38, %ntid.y;
	mad.lo.s32 	%r39, %r5, %r38, %r6;
	mov.u32 	%r40, %ntid.x;
	mad.lo.s32 	%r41, %r1, %r40, %r3;
	mad.lo.s32 	%r42, %r27, %r39, %r41;
	cvta.to.global.u64 	%rd10, %rd5;
	mul.wide.u32 	%rd11, %r42, 4;
	add.s64 	%rd12, %rd10, %rd11;
	st.global.f32 	[%rd12], %f114;
$L__BB1_9:
	ret;

}


// ===== COMPILED SASS (sm_100) =====

	.target	sm_100

	.elftype	@"ET_EXEC"


//--------------------- .note.nv.tkinfo           --------------------------
	.section	.note.nv.tkinfo,"",@"SHT_NOTE"
	.sectionflags	@"SHF_NOTE_NV_TKINFO"
	.tkinfo
        /*0018*/ 	.word	0x00000002
        /*0030*/ 	.string	""
        /*0030*/ 	.string	"ptxas"
        /*0030*/ 	.string	"Cuda compilation tools, release 13.0, V13.0.88"
        /*0030*/ 	.string	"Build cuda_13.0.r13.0/compiler.36424714_0"
        /*0030*/ 	.string	"-arch sm_100 -m 64 "



//--------------------- .note.nv.cuinfo           --------------------------
	.section	.note.nv.cuinfo,"",@"SHT_NOTE"
	.sectionflags	@"SHF_NOTE_NV_CUINFO"
        /*0018*/ 	.short	0x0002
        /*001a*/ 	.short	0x0064
        /*001c*/ 	.short	0x0082
	.zero		2


//--------------------- .nv.info                  --------------------------
	.section	.nv.info,"",@"SHT_CUDA_INFO"
	.align	4


	//----- nvinfo : EIATTR_REGCOUNT
	.align		4
        /*0000*/ 	.byte	0x04, 0x2f
        /*0002*/ 	.short	(.L_1 - .L_0)
	.align		4
.L_0:
        /*0004*/ 	.word	index@(_Z19multiplyMatrixOnGPUPfS_S_i)
        /*0008*/ 	.word	0x00000020


	//----- nvinfo : EIATTR_FRAME_SIZE
	.align		4
.L_1:
        /*000c*/ 	.byte	0x04, 0x11
        /*000e*/ 	.short	(.L_3 - .L_2)
	.align		4
.L_2:
        /*0010*/ 	.word	index@(_Z19multiplyMatrixOnGPUPfS_S_i)
        /*0014*/ 	.word	0x00000000


	//----- nvinfo : EIATTR_REGCOUNT
	.align		4
.L_3:
        /*0018*/ 	.byte	0x04, 0x2f
        /*001a*/ 	.short	(.L_5 - .L_4)
	.align		4
.L_4:
        /*001c*/ 	.word	index@(_Z24multiplyMatrixOnGPUTilesPfS_S_i)
        /*0020*/ 	.word	0x00000020


	//----- nvinfo : EIATTR_FRAME_SIZE
	.align		4
.L_5:
        /*0024*/ 	.byte	0x04, 0x11
        /*0026*/ 	.short	(.L_7 - .L_6)
	.align		4
.L_6:
        /*0028*/ 	.word	index@(_Z24multiplyMatrixOnGPUTilesPfS_S_i)
        /*002c*/ 	.word	0x00000000


	//----- nvinfo : EIATTR_MIN_STACK_SIZE
	.align		4
.L_7:
        /*0030*/ 	.byte	0x04, 0x12
        /*0032*/ 	.short	(.L_9 - .L_8)
	.align		4
.L_8:
        /*0034*/ 	.word	index@(_Z24multiplyMatrixOnGPUTilesPfS_S_i)
        /*0038*/ 	.word	0x00000000


	//----- nvinfo : EIATTR_MIN_STACK_SIZE
	.align		4
.L_9:
        /*003c*/ 	.byte	0x04, 0x12
        /*003e*/ 	.short	(.L_11 - .L_10)
	.align		4
.L_10:
        /*0040*/ 	.word	index@(_Z19multiplyMatrixOnGPUPfS_S_i)
        /*0044*/ 	.word	0x00000000
.L_11:


//--------------------- .nv.compat                --------------------------
	.section	.nv.compat,"",@"SHT_CUDA_COMPAT_INFO"
	.align	4
        /*0000*/ 	.byte	0x02, 0x09, 0x00, 0x00, 0x02, 0x02, 0x01, 0x00, 0x02, 0x05, 0x05, 0x00, 0x03, 0x07, 0x01, 0x01
        /*0010*/ 	.byte	0x02, 0x03, 0x00, 0x00, 0x02, 0x06, 0x01, 0x00, 0x04, 0x0b, 0x08, 0x00, 0x09, 0x00, 0x00, 0x00
        /*0020*/ 	.byte	0x00, 0x00, 0x00, 0x00


//--------------------- .nv.info._Z24multiplyMatrixOnGPUTilesPfS_S_i --------------------------
	.section	.nv.info._Z24multiplyMatrixOnGPUTilesPfS_S_i,"",@"SHT_CUDA_INFO"
	.sectionflags	@""
	.align	4


	//----- nvinfo : EIATTR_CUDA_API_VERSION
	.align		4
        /*0000*/ 	.byte	0x04, 0x37
        /*0002*/ 	.short	(.L_13 - .L_12)
.L_12:
        /*0004*/ 	.word	0x00000082


	//----- nvinfo : EIATTR_KPARAM_INFO
	.align		4
.L_13:
        /*0008*/ 	.byte	0x04, 0x17
        /*000a*/ 	.short	(.L_15 - .L_14)
.L_14:
        /*000c*/ 	.word	0x00000000
        /*0010*/ 	.short	0x0003
        /*0012*/ 	.short	0x0018
        /*0014*/ 	.byte	0x00, 0xf0, 0x11, 0x00


	//----- nvinfo : EIATTR_KPARAM_INFO
	.align		4
.L_15:
        /*0018*/ 	.byte	0x04, 0x17
        /*001a*/ 	.short	(.L_17 - .L_16)
.L_16:
        /*001c*/ 	.word	0x00000000
        /*0020*/ 	.short	0x0002
        /*0022*/ 	.short	0x0010
        /*0024*/ 	.byte	0x00, 0xf5, 0x21, 0x00


	//----- nvinfo : EIATTR_KPARAM_INFO
	.align		4
.L_17:
        /*0028*/ 	.byte	0x04, 0x17
        /*002a*/ 	.short	(.L_19 - .L_18)
.L_18:
        /*002c*/ 	.word	0x00000000
        /*0030*/ 	.short	0x0001
        /*0032*/ 	.short	0x0008
        /*0034*/ 	.byte	0x00, 0xf5, 0x21, 0x00


	//----- nvinfo : EIATTR_KPARAM_INFO
	.align		4
.L_19:
        /*0038*/ 	.byte	0x04, 0x17
        /*003a*/ 	.short	(.L_21 - .L_20)
.L_20:
        /*003c*/ 	.word	0x00000000
        /*0040*/ 	.short	0x0000
        /*0042*/ 	.short	0x0000
        /*0044*/ 	.byte	0x00, 0xf5, 0x21, 0x00


	//----- nvinfo : EIATTR_SPARSE_MMA_MASK
	.align		4
.L_21:
        /*0048*/ 	.byte	0x03, 0x50
        /*004a*/ 	.short	0x0000


	//----- nvinfo : EIATTR_MAXREG_COUNT
	.align		4
        /*004c*/ 	.byte	0x03, 0x1b
        /*004e*/ 	.short	0x00ff


	//----- nvinfo : EIATTR_NUM_BARRIERS
	.align		4
        /*0050*/ 	.byte	0x02, 0x4c
        /*0052*/ 	.byte	0x01
	.zero		1


	//----- nvinfo : EIATTR_MERCURY_ISA_VERSION
	.align		4
        /*0054*/ 	.byte	0x03, 0x5f
        /*0056*/ 	.short	0x0101


	//----- nvinfo : EIATTR_VRC_CTA_INIT_COUNT
	.align		4
        /*0058*/ 	.byte	0x02, 0x4a
	.zero		1
	.zero		1


	//----- nvinfo : EIATTR_EXIT_INSTR_OFFSETS
	.align		4
        /*005c*/ 	.byte	0x04, 0x1c
        /*005e*/ 	.short	(.L_23 - .L_22)


	//   ....[0]....
.L_22:
        /*0060*/ 	.word	0x00000850


	//   ....[1]....
        /*0064*/ 	.word	0x000008e0


	//----- nvinfo : EIATTR_CBANK_PARAM_SIZE
	.align		4
.L_23:
        /*0068*/ 	.byte	0x03, 0x19
        /*006a*/ 	.short	0x001c


	//----- nvinfo : EIATTR_PARAM_CBANK
	.align		4
        /*006c*/ 	.byte	0x04, 0x0a
        /*006e*/ 	.short	(.L_25 - .L_24)
	.align		4
.L_24:
        /*0070*/ 	.word	index@(.nv.constant0._Z24multiplyMatrixOnGPUTilesPfS_S_i)
        /*0074*/ 	.short	0x0380
        /*0076*/ 	.short	0x001c


	//----- nvinfo : EIATTR_SW_WAR
	.align		4
.L_25:
        /*0078*/ 	.byte	0x04, 0x36
        /*007a*/ 	.short	(.L_27 - .L_26)
.L_26:
        /*007c*/ 	.word	0x00000008
.L_27:


//--------------------- .nv.info._Z19multiplyMatrixOnGPUPfS_S_i --------------------------
	.section	.nv.info._Z19multiplyMatrixOnGPUPfS_S_i,"",@"SHT_CUDA_INFO"
	.sectionflags	@""
	.align	4


	//----- nvinfo : EIATTR_CUDA_API_VERSION
	.align		4
        /*0000*/ 	.byte	0x04, 0x37
        /*0002*/ 	.short	(.L_29 - .L_28)
.L_28:
        /*0004*/ 	.word	0x00000082


	//----- nvinfo : EIATTR_KPARAM_INFO
	.align		4
.L_29:
        /*0008*/ 	.byte	0x04, 0x17
        /*000a*/ 	.short	(.L_31 - .L_30)
.L_30:
        /*000c*/ 	.word	0x00000000
        /*0010*/ 	.short	0x0003
        /*0012*/ 	.short	0x0018
        /*0014*/ 	.byte	0x00, 0xf0, 0x11, 0x00


	//----- nvinfo : EIATTR_KPARAM_INFO
	.align		4
.L_31:
        /*0018*/ 	.byte	0x04, 0x17
        /*001a*/ 	.short	(.L_33 - .L_32)
.L_32:
        /*001c*/ 	.word	0x00000000
        /*0020*/ 	.short	0x0002
        /*0022*/ 	.short	0x0010
        /*0024*/ 	.byte	0x00, 0xf5, 0x21, 0x00


	//----- nvinfo : EIATTR_KPARAM_INFO
	.align		4
.L_33:
        /*0028*/ 	.byte	0x04, 0x17
        /*002a*/ 	.short	(.L_35 - .L_34)
.L_34:
        /*002c*/ 	.word	0x00000000
        /*0030*/ 	.short	0x0001
        /*0032*/ 	.short	0x0008
        /*0034*/ 	.byte	0x00, 0xf5, 0x21, 0x00


	//----- nvinfo : EIATTR_KPARAM_INFO
	.align		4
.L_35:
        /*0038*/ 	.byte	0x04, 0x17
        /*003a*/ 	.short	(.L_37 - .L_36)
.L_36:
        /*003c*/ 	.word	0x00000000
        /*0040*/ 	.short	0x0000
        /*0042*/ 	.short	0x0000
        /*0044*/ 	.byte	0x00, 0xf5, 0x21, 0x00


	//----- nvinfo : EIATTR_SPARSE_MMA_MASK
	.align		4
.L_37:
        /*0048*/ 	.byte	0x03, 0x50
        /*004a*/ 	.short	0x0000


	//----- nvinfo : EIATTR_MAXREG_COUNT
	.align		4
        /*004c*/ 	.byte	0x03, 0x1b
        /*004e*/ 	.short	0x00ff


	//----- nvinfo : EIATTR_MERCURY_ISA_VERSION
	.align		4
        /*0050*/ 	.byte	0x03, 0x5f
        /*0052*/ 	.short	0x0101


	//----- nvinfo : EIATTR_VRC_CTA_INIT_COUNT
	.align		4
        /*0054*/ 	.byte	0x02, 0x4a
	.zero		1
	.zero		1


	//----- nvinfo : EIATTR_EXIT_INSTR_OFFSETS
	.align		4
        /*0058*/ 	.byte	0x04, 0x1c
        /*005a*/ 	.short	(.L_39 - .L_38)


	//   ....[0]....
.L_38:
        /*005c*/ 	.word	0x000000d0


	//   ....[1]....
        /*0060*/ 	.word	0x00000a70


	//----- nvinfo : EIATTR_CBANK_PARAM_SIZE
	.align		4
.L_39:
        /*0064*/ 	.byte	0x03, 0x19
        /*0066*/ 	.short	0x001c


	//----- nvinfo : EIATTR_PARAM_CBANK
	.align		4
        /*0068*/ 	.byte	0x04, 0x0a
        /*006a*/ 	.short	(.L_41 - .L_40)
	.align		4
.L_40:
        /*006c*/ 	.word	index@(.nv.constant0._Z19multiplyMatrixOnGPUPfS_S_i)
        /*0070*/ 	.short	0x0380
        /*0072*/ 	.short	0x001c


	//----- nvinfo : EIATTR_SW_WAR
	.align		4
.L_41:
        /*0074*/ 	.byte	0x04, 0x36
        /*0076*/ 	.short	(.L_43 - .L_42)
.L_42:
        /*0078*/ 	.word	0x00000008
.L_43:


//--------------------- .nv.callgraph             --------------------------
	.section	.nv.callgraph,"",@"SHT_CUDA_CALLGRAPH"
	.align	4
	.sectionentsize	8
	.align		4
        /*0000*/ 	.word	0x00000000
	.align		4
        /*0004*/ 	.word	0xffffffff
	.align		4
        /*0008*/ 	.word	0x00000000
	.align		4
        /*000c*/ 	.word	0xfffffffe
	.align		4
        /*0010*/ 	.word	0x00000000
	.align		4
        /*0014*/ 	.word	0xfffffffd
	.align		4
        /*0018*/ 	.word	0x00000000
	.align		4
        /*001c*/ 	.word	0xfffffffc


//--------------------- .text._Z24multiplyMatrixOnGPUTilesPfS_S_i --------------------------
	.section	.text._Z24multiplyMatrixOnGPUTilesPfS_S_i,"ax",@progbits
	.align	128
        .global         _Z24multiplyMatrixOnGPUTilesPfS_S_i
        .type           _Z24multiplyMatrixOnGPUTilesPfS_S_i,@function
        .size           _Z24multiplyMatrixOnGPUTilesPfS_S_i,(.L_x_8 - _Z24multiplyMatrixOnGPUTilesPfS_S_i)
        .other          _Z24multiplyMatrixOnGPUTilesPfS_S_i,@"STO_CUDA_ENTRY STV_DEFAULT"
_Z24multiplyMatrixOnGPUTilesPfS_S_i:
.text._Z24multiplyMatrixOnGPUTilesPfS_S_i:
[----:B------:R-:W-:Y:S01]  /*0000*/  LDC R1, c[0x0][0x37c] ;  /* 0x0000df00ff017b82 */ /* 0x000fe20000000800 */
[----:B------:R-:W0:Y:S01]  /*0010*/  LDCU UR4, c[0x0][0x398] ;  /* 0x00007300ff0477ac */ /* 0x000e220008000800 */
[----:B------:R-:W1:Y:S01]  /*0020*/  S2R R6, SR_CTAID.X ;  /* 0x0000000000067919 */ /* 0x000e620000002500 */
[----:B------:R-:W-:Y:S01]  /*0030*/  HFMA2 R15, -RZ, RZ, 0, 0 ;  /* 0x00000000ff0f7431 */ /* 0x000fe200000001ff */
[----:B------:R-:W2:Y:S01]  /*0040*/  LDCU.64 UR8, c[0x0][0x358] ;  /* 0x00006b00ff0877ac */ /* 0x000ea20008000a00 */
[----:B------:R-:W1:Y:S01]  /*0050*/  S2R R5, SR_TID.X ;  /* 0x0000000000057919 */ /* 0x000e620000002100 */
[----:B------:R-:W3:Y:S01]  /*0060*/  S2R R2, SR_CTAID.Y ;  /* 0x0000000000027919 */ /* 0x000ee20000002600 */
[----:B------:R-:W3:Y:S01]  /*0070*/  S2R R3, SR_TID.Y ;  /* 0x0000000000037919 */ /* 0x000ee20000002200 */
[----:B0-----:R-:W-:-:S04]  /*0080*/  MOV R0, UR4 ;  /* 0x0000000400007c02 */ /* 0x001fc80008000f00 */
[----:B------:R-:W-:-:S05]  /*0090*/  I2FP.F32.S32 R4, R0 ;  /* 0x0000000000047245 */ /* 0x000fca0000201400 */
[----:B------:R-:W-:-:S04]  /*00a0*/  FADD R4, R4, 32 ;  /* 0x4200000004047421 */ /* 0x000fc80000000000 */
[----:B------:R-:W-:-:S04]  /*00b0*/  FMUL R4, R4, 0.03125 ;  /* 0x3d00000004047820 */ /* 0x000fc80000400000 */
[----:B------:R-:W0:Y:S01]  /*00c0*/  F2I.CEIL.NTZ R20, R4 ;  /* 0x0000000400147305 */ /* 0x000e22000020b100 */
[----:B-1----:R-:W-:Y:S02]  /*00d0*/  LEA R25, R6, R5, 0x5 ;  /* 0x0000000506197211 */ /* 0x002fe400078e28ff */
[----:B---3--:R-:W-:-:S04]  /*00e0*/  LEA R26, R2, R3, 0x5 ;  /* 0x00000003021a7211 */ /* 0x008fc800078e28ff */
[----:B------:R-:W-:Y:S02]  /*00f0*/  VIMNMX.U32 R7, PT, PT, R25, R26, !PT ;  /* 0x0000001a19077248 */ /* 0x000fe40007fe0000 */
[----:B0-----:R-:W-:-:S13]  /*0100*/  ISETP.GE.AND P0, PT, R20, 0x1, PT ;  /* 0x000000011400780c */ /* 0x001fda0003f06270 */
[----:B--2---:R-:W-:Y:S05]  /*0110*/  @!P0 BRA `(.L_x_0) ;  /* 0x0000000400c88947 */ /* 0x004fea0003800000 */
[----:B------:R-:W0:Y:S01]  /*0120*/  S2UR UR6, SR_CgaCtaId ;  /* 0x00000000000679c3 */ /* 0x000e220000008800 */
[----:B------:R-:W-:Y:S01]  /*0130*/  UMOV UR4, 0x400 ;  /* 0x0000040000047882 */ /* 0x000fe20000000000 */
[-CC-:B------:R-:W-:Y:S01]  /*0140*/  IMAD R19, R3, R0.reuse, R5.reuse ;  /* 0x0000000003137224 */ /* 0x180fe200078e0205 */
[----:B------:R-:W-:Y:S01]  /*0150*/  UIADD3 UR5, UPT, UPT, UR4, 0x1000, URZ ;  /* 0x0000100004057890 */ /* 0x000fe2000fffe0ff */
[----:B------:R-:W-:Y:S01]  /*0160*/  IADD3 R20, PT, PT, -R20, RZ, RZ ;  /* 0x000000ff14147210 */ /* 0x000fe20007ffe1ff */
[----:B------:R-:W-:Y:S01]  /*0170*/  IMAD R18, R26, R0, R5 ;  /* 0x000000001a127224 */ /* 0x000fe200078e0205 */
[----:B------:R-:W-:Y:S02]  /*0180*/  MOV R15, RZ ;  /* 0x000000ff000f7202 */ /* 0x000fe40000000f00 */
[----:B------:R-:W1:Y:S01]  /*0190*/  LDC R4, c[0x0][0x398] ;  /* 0x0000e600ff047b82 */ /* 0x000e620000000800 */
[----:B------:R-:W-:Y:S02]  /*01a0*/  MOV R17, R5 ;  /* 0x0000000500117202 */ /* 0x000fe40000000f00 */
[----:B------:R-:W-:-:S02]  /*01b0*/  MOV R16, R3 ;  /* 0x0000000300107202 */ /* 0x000fc40000000f00 */
[----:B------:R-:W-:Y:S01]  /*01c0*/  LEA R19, R6, R19, 0x5 ;  /* 0x0000001306137211 */ /* 0x000fe200078e28ff */
[----:B0-----:R-:W-:Y:S02]  /*01d0*/  ULEA UR4, UR6, UR4, 0x18 ;  /* 0x0000000406047291 */ /* 0x001fe4000f8ec0ff */
[----:B------:R-:W-:-:S04]  /*01e0*/  ULEA UR5, UR6, UR5, 0x18 ;  /* 0x0000000506057291 */ /* 0x000fc8000f8ec0ff */
[----:B------:R-:W-:Y:S02]  /*01f0*/  LEA R24, R3, UR4, 0x7 ;  /* 0x0000000403187c11 */ /* 0x000fe4000f8e38ff */
[C---:B------:R-:W-:Y:S02]  /*0200*/  LEA R22, R5.reuse, UR5, 0x2 ;  /* 0x0000000505167c11 */ /* 0x040fe4000f8e10ff */
[----:B------:R-:W-:Y:S02]  /*0210*/  LEA R23, R5, R24, 0x2 ;  /* 0x0000001805177211 */ /* 0x000fe400078e10ff */
[----:B------:R-:W-:-:S07]  /*0220*/  LEA R21, R3, R22, 0x7 ;  /* 0x0000001603157211 */ /* 0x000fce00078e38ff */
.L_x_1:
[----:B------:R-:W-:Y:S01]  /*0230*/  VIMNMX.U32 R9, PT, PT, R26, R17, !PT ;  /* 0x000000111a097248 */ /* 0x000fe20007fe0000 */
[----:B------:R-:W-:Y:S01]  /*0240*/  HFMA2 R14, -RZ, RZ, 0, 0 ;  /* 0x00000000ff0e7431 */ /* 0x000fe200000001ff */
[----:B-1----:R-:W-:-:S04]  /*0250*/  MOV R0, R4 ;  /* 0x0000000400007202 */ /* 0x002fc80000000f00 */
[----:B------:R-:W-:-:S13]  /*0260*/  ISETP.GE.U32.AND P0, PT, R9, R0, PT ;  /* 0x000000000900720c */ /* 0x000fda0003f06070 */
[----:B------:R-:W0:Y:S02]  /*0270*/  @!P0 LDC.64 R8, c[0x0][0x380] ;  /* 0x0000e000ff088b82 */ /* 0x000e240000000a00 */
[----:B0-----:R-:W-:-:S05]  /*0280*/  @!P0 IMAD.WIDE R10, R18, 0x4, R8 ;  /* 0x00000004120a8825 */ /* 0x001fca00078e0208 */
[----:B------:R-:W2:Y:S01]  /*0290*/  @!P0 LDG.E R14, desc[UR8][R10.64] ;  /* 0x000000080a0e8981 */ /* 0x000ea2000c1e1900 */
[----:B------:R-:W-:Y:S02]  /*02a0*/  VIMNMX.U32 R9, PT, PT, R25, R16, !PT ;  /* 0x0000001019097248 */ /* 0x000fe40007fe0000 */
[----:B------:R-:W-:Y:S02]  /*02b0*/  MOV R28, RZ ;  /* 0x000000ff001c7202 */ /* 0x000fe40000000f00 */
[----:B------:R-:W-:-:S13]  /*02c0*/  ISETP.GE.U32.AND P0, PT, R9, R0, PT ;  /* 0x000000000900720c */ /* 0x000fda0003f06070 */
[----:B------:R-:W0:Y:S02]  /*02d0*/  @!P0 LDC.64 R8, c[0x0][0x388] ;  /* 0x0000e200ff088b82 */ /* 0x000e240000000a00 */
[----:B0-----:R-:W-:Y:S01]  /*02e0*/  @!P0 IMAD.WIDE R12, R19, 0x4, R8 ;  /* 0x00000004130c8825 */ /* 0x001fe200078e0208 */
[----:B--2---:R-:W-:Y:S05]  /*02f0*/  STS [R23], R14 ;  /* 0x0000000e17007388 */ /* 0x004fea0000000800 */
[----:B------:R-:W-:Y:S06]  /*0300*/  BAR.SYNC.DEFER_BLOCKING 0x0 ;  /* 0x0000000000007b1d */ /* 0x000fec0000010000 */
[----:B------:R-:W2:Y:S01]  /*0310*/  @!P0 LDG.E R28, desc[UR8][R12.64] ;  /* 0x000000080c1c8981 */ /* 0x000ea2000c1e1900 */
[----:B------:R-:W-:-:S02]  /*0320*/  IADD3 R20, PT, PT, R20, 0x1, RZ ;  /* 0x0000000114147810 */ /* 0x000fc40007ffe0ff */
[----:B------:R-:W-:Y:S02]  /*0330*/  IADD3 R16, PT, PT, R16, 0x20, RZ ;  /* 0x0000002010107810 */ /* 0x000fe40007ffe0ff */
[----:B------:R-:W-:Y:S02]  /*0340*/  ISETP.NE.AND P0, PT, R20, RZ, PT ;  /* 0x000000ff1400720c */ /* 0x000fe40003f05270 */
[----:B------:R-:W-:Y:S02]  /*0350*/  IADD3 R17, PT, PT, R17, 0x20, RZ ;  /* 0x0000002011117810 */ /* 0x000fe40007ffe0ff */
[----:B------:R-:W-:Y:S02]  /*0360*/  IADD3 R18, PT, PT, R18, 0x20, RZ ;  /* 0x0000002012127810 */ /* 0x000fe40007ffe0ff */
[----:B------:R-:W-:Y:S01]  /*0370*/  LEA R19, R0, R19, 0x5 ;  /* 0x0000001300137211 */ /* 0x000fe200078e28ff */
[----:B--2---:R-:W-:Y:S01]  /*0380*/  STS [R21], R28 ;  /* 0x0000001c15007388 */ /* 0x004fe20000000800 */
[----:B------:R-:W-:Y:S06]  /*0390*/  BAR.SYNC.DEFER_BLOCKING 0x0 ;  /* 0x0000000000007b1d */ /* 0x000fec0000010000 */
[----:B------:R-:W-:Y:S04]  /*03a0*/  LDS R29, [R22] ;  /* 0x00000000161d7984 */ /* 0x000fe80000000800 */
[----:B------:R-:W0:Y:S04]  /*03b0*/  LDS.128 R8, [R24] ;  /* 0x0000000018087984 */ /* 0x000e280000000c00 */
[----:B------:R-:W1:Y:S04]  /*03c0*/  LDS R12, [R22+0x80] ;  /* 0x00008000160c7984 */ /* 0x000e680000000800 */
[----:B------:R-:W2:Y:S01]  /*03d0*/  LDS R27, [R22+0x100] ;  /* 0x00010000161b7984 */ /* 0x000ea20000000800 */
[----:B0-----:R-:W-:-:S03]  /*03e0*/  FFMA R29, R8, R29, R15 ;  /* 0x0000001d081d7223 */ /* 0x001fc6000000000f */
[----:B------:R-:W0:Y:S01]  /*03f0*/  LDS R8, [R22+0x180] ;  /* 0x0001800016087984 */ /* 0x000e220000000800 */
[----:B-1----:R-:W-:-:S03]  /*0400*/  FFMA R14, R12, R9, R29 ;  /* 0x000000090c0e7223 */ /* 0x002fc6000000001d */
[----:B------:R-:W-:Y:S01]  /*0410*/  LDS R9, [R22+0x200] ;  /* 0x0002000016097984 */ /* 0x000fe20000000800 */
[----:B--2---:R-:W-:-:S03]  /*0420*/  FFMA R27, R27, R10, R14 ;  /* 0x0000000a1b1b7223 */ /* 0x004fc6000000000e */
[----:B------:R-:W1:Y:S01]  /*0430*/  LDS.128 R12, [R24+0x10] ;  /* 0x00001000180c7984 */ /* 0x000e620000000c00 */
[----:B0-----:R-:W-:-:S03]  /*0440*/  FFMA R11, R8, R11, R27 ;  /* 0x0000000b080b7223 */ /* 0x001fc6000000001b */
[----:B------:R-:W0:Y:S04]  /*0450*/  LDS R27, [R22+0x280] ;  /* 0x00028000161b7984 */ /* 0x000e280000000800 */
[----:B------:R-:W2:Y:S01]  /*0460*/  LDS R8, [R22+0x300] ;  /* 0x0003000016087984 */ /* 0x000ea20000000800 */
[----:B-1----:R-:W-:-:S03]  /*0470*/  FFMA R12, R12, R9, R11 ;  /* 0x000000090c0c7223 */ /* 0x002fc6000000000b */
[----:B------:R-:W1:Y:S01]  /*0480*/  LDS R9, [R22+0x380] ;  /* 0x0003800016097984 */ /* 0x000e620000000800 */
[----:B0-----:R-:W-:-:S03]  /*0490*/  FFMA R13, R27, R13, R12 ;  /* 0x0000000d1b0d7223 */ /* 0x001fc6000000000c */
[----:B------:R-:W-:Y:S01]  /*04a0*/  LDS R12, [R22+0x400] ;  /* 0x00040000160c7984 */ /* 0x000fe20000000800 */
[----:B--2---:R-:W-:-:S03]  /*04b0*/  FFMA R8, R8, R14, R13 ;  /* 0x0000000e08087223 */ /* 0x004fc6000000000d */
[----:B------:R-:W-:Y:S01]  /*04c0*/  LDS R27, [R22+0x480] ;  /* 0x00048000161b7984 */ /* 0x000fe20000000800 */
[----:B-1----:R-:W-:-:S03]  /*04d0*/  FFMA R15, R9, R15, R8 ;  /* 0x0000000f090f7223 */ /* 0x002fc60000000008 */
[----:B------:R-:W0:Y:S04]  /*04e0*/  LDS.128 R8, [R24+0x20] ;  /* 0x0000200018087984 */ /* 0x000e280000000c00 */
[----:B------:R-:W1:Y:S01]  /*04f0*/  LDS R13, [R22+0x500] ;  /* 0x00050000160d7984 */ /* 0x000e620000000800 */
[----:B0-----:R-:W-:-:S03]  /*0500*/  FFMA R12, R8, R12, R15 ;  /* 0x0000000c080c7223 */ /* 0x001fc6000000000f */
[----:B------:R-:W0:Y:S01]  /*0510*/  LDS R8, [R22+0x580] ;  /* 0x0005800016087984 */ /* 0x000e220000000800 */
[----:B------:R-:W-:-:S03]  /*0520*/  FFMA R12, R27, R9, R12 ;  /* 0x000000091b0c7223 */ /* 0x000fc6000000000c */
[----:B------:R-:W-:Y:S01]  /*0530*/  LDS R9, [R22+0x600] ;  /* 0x0006000016097984 */ /* 0x000fe20000000800 */
[----:B-1----:R-:W-:-:S03]  /*0540*/  FFMA R27, R13, R10, R12 ;  /* 0x0000000a0d1b7223 */ /* 0x002fc6000000000c */
        /* <DEDUP_REMOVED lines=42> */
[----:B0-----:R-:W-:-:S04]  /*07f0*/  FFMA R13, R27, R13, R12 ;  /* 0x0000000d1b0d7223 */ /* 0x001fc8000000000c */
[----:B--2---:R-:W-:-:S04]  /*0800*/  FFMA R8, R8, R14, R13 ;  /* 0x0000000e08087223 */ /* 0x004fc8000000000d */
[----:B-1----:R-:W-:Y:S01]  /*0810*/  FFMA R15, R9, R15, R8 ;  /* 0x0000000f090f7223 */ /* 0x002fe20000000008 */
[----:B------:R-:W-:Y:S06]  /*0820*/  BAR.SYNC.DEFER_BLOCKING 0x0 ;  /* 0x0000000000007b1d */ /* 0x000fec0000010000 */
[----:B------:R-:W-:Y:S05]  /*0830*/  @P0 BRA `(.L_x_1) ;  /* 0xfffffff8007c0947 */ /* 0x000fea000383ffff */
.L_x_0:
[----:B------:R-:W-:-:S13]  /*0840*/  ISETP.GE.U32.AND P0, PT, R7, R0, PT ;  /* 0x000000000700720c */ /* 0x000fda0003f06070 */
[----:B------:R-:W-:Y:S05]  /*0850*/  @P0 EXIT ;  /* 0x000000000000094d */ /* 0x000fea0003800000 */
[----:B------:R-:W0:Y:S01]  /*0860*/  LDCU UR4, c[0x0][0x364] ;  /* 0x00006c80ff0477ac */ /* 0x000e220008000800 */
[----:B------:R-:W1:Y:S01]  /*0870*/  LDC.64 R8, c[0x0][0x390] ;  /* 0x0000e400ff087b82 */ /* 0x000e620000000a00 */
[----:B------:R-:W2:Y:S01]  /*0880*/  LDCU UR5, c[0x0][0x360] ;  /* 0x00006c00ff0577ac */ /* 0x000ea20008000800 */
[----:B0-----:R-:W-:Y:S02]  /*0890*/  IMAD R3, R2, UR4, R3 ;  /* 0x0000000402037c24 */ /* 0x001fe4000f8e0203 */
[----:B--2---:R-:W-:-:S04]  /*08a0*/  IMAD R5, R6, UR5, R5 ;  /* 0x0000000506057c24 */ /* 0x004fc8000f8e0205 */
[----:B------:R-:W-:-:S04]  /*08b0*/  IMAD R3, R3, R0, R5 ;  /* 0x0000000003037224 */ /* 0x000fc800078e0205 */
[----:B-1----:R-:W-:-:S05]  /*08c0*/  IMAD.WIDE.U32 R2, R3, 0x4, R8 ;  /* 0x0000000403027825 */ /* 0x002fca00078e0008 */
[----:B------:R-:W-:Y:S01]  /*08d0*/  STG.E desc[UR8][R2.64], R15 ;  /* 0x0000000f02007986 */ /* 0x000fe2000c101908 */
[----:B------:R-:W-:Y:S05]  /*08e0*/  EXIT ;  /* 0x000000000000794d */ /* 0x000fea0003800000 */
.L_x_2:
[----:B------:R-:W-:-:S00]  /*08f0*/  BRA `(.L_x_2) ;  /* 0xfffffffc00fc7947 */ /* 0x000fc0000383ffff */
[----:B------:R-:W-:-:S00]  /*0900*/  NOP ;  /* 0x0000000000007918 */ /* 0x000fc00000000000 */
[----:B------:R-:W-:-:S00]  /*0910*/  NOP ;  /* 0x0000000000007918 */ /* 0x000fc00000000000 */
[----:B------:R-:W-:-:S00]  /*0920*/  NOP ;  /* 0x0000000000007918 */ /* 0x000fc00000000000 */
[----:B------:R-:W-:-:S00]  /*0930*/  NOP ;  /* 0x0000000000007918 */ /* 0x000fc00000000000 */
[----:B------:R-:W-:-:S00]  /*0940*/  NOP ;  /* 0x0000000000007918 */ /* 0x000fc00000000000 */
[----:B------:R-:W-:-:S00]  /*0950*/  NOP ;  /* 0x0000000000007918 */ /* 0x000fc00000000000 */
[----:B------:R-:W-:-:S00]  /*0960*/  NOP ;  /* 0x0000000000007918 */ /* 0x000fc00000000000 */
[----:B------:R-:W-:-:S00]  /*0970*/  NOP ;  /* 0x0000000000007918 */ /* 0x000fc00000000000 */
.L_x_8:


//--------------------- .text._Z19multiplyMatrixOnGPUPfS_S_i --------------------------
	.section	.text._Z19multiplyMatrixOnGPUPfS_S_i,"ax",@progbits
	.align	128
        .global         _Z19multiplyMatrixOnGPUPfS_S_i
        .type           _Z19multiplyMatrixOnGPUPfS_S_i,@function
        .size           _Z19multiplyMatrixOnGPUPfS_S_i,(.L_x_9 - _Z19multiplyMatrixOnGPUPfS_S_i)
        .other          _Z19multiplyMatrixOnGPUPfS_S_i,@"STO_CUDA_ENTRY STV_DEFAULT"
_Z19multiplyMatrixOnGPUPfS_S_i:
.text._Z19multiplyMatrixOnGPUPfS_S_i:
[----:B------:R-:W-:Y:S01]  /*0000*/  LDC R1, c[0x0][0x37c] ;  /* 0x0000df00ff017b82 */ /* 0x000fe20000000800 */
[----:B------:R-:W0:Y:S07]  /*0010*/  S2R R3, SR_TID.Y ;  /* 0x0000000000037919 */ /* 0x000e2e0000002200 */
[----:B------:R-:W1:Y:S01]  /*0020*/  S2UR UR4, SR_CTAID.X ;  /* 0x00000000000479c3 */ /* 0x000e620000002500 */
[----:B------:R-:W1:Y:S01]  /*0030*/  LDCU UR5, c[0x0][0x360] ;  /* 0x00006c00ff0577ac */ /* 0x000e620008000800 */
[----:B------:R-:W2:Y:S06]  /*0040*/  S2R R7, SR_TID.X ;  /* 0x0000000000077919 */ /* 0x000eac0000002100 */
[----:B------:R-:W0:Y:S08]  /*0050*/  S2UR UR6, SR_CTAID.Y ;  /* 0x00000000000679c3 */ /* 0x000e300000002600 */
[----:B------:R-:W0:Y:S08]  /*0060*/  LDC R2, c[0x0][0x364] ;  /* 0x0000d900ff027b82 */ /* 0x000e300000000800 */
[----:B------:R-:W3:Y:S01]  /*0070*/  LDC R0, c[0x0][0x398] ;  /* 0x0000e600ff007b82 */ /* 0x000ee20000000800 */
[----:B-1----:R-:W-:Y:S01]  /*0080*/  UIMAD UR4, UR4, UR5, URZ ;  /* 0x00000005040472a4 */ /* 0x002fe2000f8e02ff */
[----:B0-----:R-:W-:-:S05]  /*0090*/  IMAD R2, R2, UR6, R3 ;  /* 0x0000000602027c24 */ /* 0x001fca000f8e0203 */
[----:B--2---:R-:W-:-:S04]  /*00a0*/  IADD3 R3, PT, PT, R7, UR4, RZ ;  /* 0x0000000407037c10 */ /* 0x004fc8000fffe0ff */
[----:B------:R-:W-:-:S04]  /*00b0*/  VIMNMX.U32 R5, PT, PT, R3, R2, !PT ;  /* 0x0000000203057248 */ /* 0x000fc80007fe0000 */
[----:B---3--:R-:W-:-:S13]  /*00c0*/  ISETP.GE.U32.AND P0, PT, R5, R0, PT ;  /* 0x000000000500720c */ /* 0x008fda0003f06070 */
[----:B------:R-:W-:Y:S05]  /*00d0*/  @P0 EXIT ;  /* 0x000000000000094d */ /* 0x000fea0003800000 */
[----:B------:R-:W-:Y:S01]  /*00e0*/  ISETP.GE.AND P0, PT, R0, 0x1, PT ;  /* 0x000000010000780c */ /* 0x000fe20003f06270 */
[----:B------:R-:W0:Y:S01]  /*00f0*/  LDCU.64 UR6, c[0x0][0x358] ;  /* 0x00006b00ff0677ac */ /* 0x000e220008000a00 */
[----:B------:R-:W-:-:S11]  /*0100*/  HFMA2 R26, -RZ, RZ, 0, 0 ;  /* 0x00000000ff1a7431 */ /* 0x000fd600000001ff */
[----:B------:R-:W-:Y:S05]  /*0110*/  @!P0 BRA `(.L_x_3) ;  /* 0x0000000800448947 */ /* 0x000fea0003800000 */
[C---:B------:R-:W-:Y:S02]  /*0120*/  ISETP.GE.U32.AND P1, PT, R0.reuse, 0x8, PT ;  /* 0x000000080000780c */ /* 0x040fe40003f26070 */
[----:B------:R-:W-:Y:S02]  /*0130*/  LOP3.LUT R5, R0, 0x7, RZ, 0xc0, !PT ;  /* 0x0000000700057812 */ /* 0x000fe400078ec0ff */
[----:B------:R-:W-:Y:S02]  /*0140*/  MOV R26, RZ ;  /* 0x000000ff001a7202 */ /* 0x000fe40000000f00 */
[----:B------:R-:W-:Y:S02]  /*0150*/  ISETP.NE.AND P0, PT, R5, RZ, PT ;  /* 0x000000ff0500720c */ /* 0x000fe40003f05270 */
[----:B------:R-:W-:-:S05]  /*0160*/  MOV R6, RZ ;  /* 0x000000ff00067202 */ /* 0x000fca0000000f00 */
[----:B------:R-:W-:Y:S06]  /*0170*/  @!P1 BRA `(.L_x_4) ;  /* 0x0000000400249947 */ /* 0x000fec0003800000 */
[C---:B------:R-:W-:Y:S01]  /*0180*/  LOP3.LUT R6, R0.reuse, 0x7ffffff8, RZ, 0xc0, !PT ;  /* 0x7ffffff800067812 */ /* 0x040fe200078ec0ff */
[C---:B------:R-:W-:Y:S01]  /*0190*/  IMAD R8, R0.reuse, 0x3, R3 ;  /* 0x0000000300087824 */ /* 0x040fe200078e0203 */
[C---:B------:R-:W-:Y:S01]  /*01a0*/  IADD3 R4, PT, PT, R0.reuse, UR4, R7 ;  /* 0x0000000400047c10 */ /* 0x040fe2000fffe007 */
[C-C-:B------:R-:W-:Y:S01]  /*01b0*/  IMAD R10, R0.reuse, 0x5, R3.reuse ;  /* 0x00000005000a7824 */ /* 0x140fe200078e0203 */
[CC--:B------:R-:W-:Y:S01]  /*01c0*/  LEA R7, R0.reuse, R3.reuse, 0x1 ;  /* 0x0000000300077211 */ /* 0x0c0fe200078e08ff */
[C-C-:B------:R-:W-:Y:S01]  /*01d0*/  IMAD R11, R0.reuse, 0x6, R3.reuse ;  /* 0x00000006000b7824 */ /* 0x140fe200078e0203 */
[CC--:B------:R-:W-:Y:S01]  /*01e0*/  LEA R9, R0.reuse, R3.reuse, 0x2 ;  /* 0x0000000300097211 */ /* 0x0c0fe200078e10ff */
[----:B------:R-:W-:Y:S01]  /*01f0*/  IMAD R18, R0, 0x7, R3 ;  /* 0x0000000700127824 */ /* 0x000fe200078e0203 */
[----:B------:R-:W-:Y:S01]  /*0200*/  MOV R26, RZ ;  /* 0x000000ff001a7202 */ /* 0x000fe20000000f00 */
[----:B------:R-:W-:Y:S01]  /*0210*/  IMAD R20, R2, R0, 0x3 ;  /* 0x0000000302147424 */ /* 0x000fe200078e0200 */
[----:B------:R-:W-:-:S02]  /*0220*/  MOV R19, R3 ;  /* 0x0000000300137202 */ /* 0x000fc40000000f00 */
[----:B------:R-:W-:-:S07]  /*0230*/  IADD3 R21, PT, PT, -R6, RZ, RZ ;  /* 0x000000ff06157210 */ /* 0x000fce0007ffe1ff */
.L_x_5:
[----:B------:R-:W1:Y:S01]  /*0240*/  LDC.64 R12, c[0x0][0x380] ;  /* 0x0000e000ff0c7b82 */ /* 0x000e620000000a00 */
[C---:B------:R-:W-:Y:S02]  /*0250*/  IADD3 R25, PT, PT, R20.reuse, -0x3, RZ ;  /* 0xfffffffd14197810 */ /* 0x040fe40007ffe0ff */
[----:B------:R-:W-:-:S05]  /*0260*/  IADD3 R23, PT, PT, R20, -0x2, RZ ;  /* 0xfffffffe14177810 */ /* 0x000fca0007ffe0ff */
[----:B------:R-:W2:Y:S01]  /*0270*/  LDC.64 R14, c[0x0][0x388] ;  /* 0x0000e200ff0e7b82 */ /* 0x000ea20000000a00 */
[----:B-1----:R-:W-:-:S04]  /*0280*/  IMAD.WIDE.U32 R24, R25, 0x4, R12 ;  /* 0x0000000419187825 */ /* 0x002fc800078e000c */
[----:B------:R-:W-:Y:S02]  /*0290*/  IMAD.WIDE.U32 R22, R23, 0x4, R12 ;  /* 0x0000000417167825 */ /* 0x000fe400078e000c */
[----:B0-----:R-:W3:Y:S02]  /*02a0*/  LDG.E R25, desc[UR6][R24.64] ;  /* 0x0000000618197981 */ /* 0x001ee4000c1e1900 */
[--C-:B--2---:R-:W-:Y:S02]  /*02b0*/  IMAD.WIDE.U32 R16, R19, 0x4, R14.reuse ;  /* 0x0000000413107825 */ /* 0x104fe400078e000e */
[----:B------:R-:W2:Y:S04]  /*02c0*/  LDG.E R27, desc[UR6][R22.64] ;  /* 0x00000006161b7981 */ /* 0x000ea8000c1e1900 */
[----:B------:R0:W3:Y:S02]  /*02d0*/  LDG.E R29, desc[UR6][R16.64] ;  /* 0x00000006101d7981 */ /* 0x0000e4000c1e1900 */
[----:B0-----:R-:W-:-:S05]  /*02e0*/  IMAD.WIDE.U32 R16, R4, 0x4, R14 ;  /* 0x0000000404107825 */ /* 0x001fca00078e000e */
[----:B------:R0:W2:Y:S01]  /*02f0*/  LDG.E R28, desc[UR6][R16.64] ;  /* 0x00000006101c7981 */ /* 0x0000a2000c1e1900 */
[----:B------:R-:W-:-:S05]  /*0300*/  IADD3 R23, PT, PT, R20, -0x1, RZ ;  /* 0xffffffff14177810 */ /* 0x000fca0007ffe0ff */
[----:B------:R-:W-:-:S04]  /*0310*/  IMAD.WIDE.U32 R22, R23, 0x4, R12 ;  /* 0x0000000417167825 */ /* 0x000fc800078e000c */
[----:B0-----:R-:W-:-:S04]  /*0320*/  IMAD.WIDE.U32 R16, R7, 0x4, R14 ;  /* 0x0000000407107825 */ /* 0x001fc800078e000e */
[----:B---3--:R-:W-:Y:S02]  /*0330*/  FFMA R29, R25, R29, R26 ;  /* 0x0000001d191d7223 */ /* 0x008fe4000000001a */
[----:B------:R0:W3:Y:S04]  /*0340*/  LDG.E R26, desc[UR6][R22.64] ;  /* 0x00000006161a7981 */ /* 0x0000e8000c1e1900 */
[----:B------:R1:W3:Y:S01]  /*0350*/  LDG.E R25, desc[UR6][R16.64] ;  /* 0x0000000610197981 */ /* 0x0002e2000c1e1900 */
[----:B0-----:R-:W-:-:S04]  /*0360*/  IMAD.WIDE.U32 R22, R20, 0x4, R12 ;  /* 0x0000000414167825 */ /* 0x001fc800078e000c */
[----:B-1----:R-:W-:-:S04]  /*0370*/  IMAD.WIDE.U32 R16, R8, 0x4, R14 ;  /* 0x0000000408107825 */ /* 0x002fc800078e000e */
[----:B--2---:R-:W-:Y:S01]  /*0380*/  FFMA R27, R27, R28, R29 ;  /* 0x0000001c1b1b7223 */ /* 0x004fe2000000001d */
[----:B------:R-:W2:Y:S04]  /*0390*/  LDG.E R24, desc[UR6][R22.64] ;  /* 0x0000000616187981 */ /* 0x000ea8000c1e1900 */
[----:B------:R0:W2:Y:S01]  /*03a0*/  LDG.E R28, desc[UR6][R16.64] ;  /* 0x00000006101c7981 */ /* 0x0000a2000c1e1900 */
[----:B------:R-:W-:-:S05]  /*03b0*/  IADD3 R29, PT, PT, R20, 0x2, RZ ;  /* 0x00000002141d7810 */ /* 0x000fca0007ffe0ff */
[----:B0-----:R-:W-:Y:S01]  /*03c0*/  IMAD.WIDE.U32 R16, R29, 0x4, R12 ;  /* 0x000000041d107825 */ /* 0x001fe200078e000c */
[----:B------:R-:W-:-:S04]  /*03d0*/  IADD3 R29, PT, PT, R20, 0x3, RZ ;  /* 0x00000003141d7810 */ /* 0x000fc80007ffe0ff */
[----:B------:R0:W4:Y:S02]  /*03e0*/  LDG.E R23, desc[UR6][R16.64] ;  /* 0x0000000610177981 */ /* 0x000124000c1e1900 */
[----:B0-----:R-:W-:-:S04]  /*03f0*/  IMAD.WIDE.U32 R16, R10, 0x4, R14 ;  /* 0x000000040a107825 */ /* 0x001fc800078e000e */
[----:B---3--:R-:W-:Y:S01]  /*0400*/  FFMA R25, R26, R25, R27 ;  /* 0x000000191a197223 */ /* 0x008fe2000000001b */
[----:B------:R-:W-:-:S03]  /*0410*/  IADD3 R27, PT, PT, R20, 0x1, RZ ;  /* 0x00000001141b7810 */ /* 0x000fc60007ffe0ff */
[----:B--2---:R-:W-:Y:S02]  /*0420*/  FFMA R22, R24, R28, R25 ;  /* 0x0000001c18167223 */ /* 0x004fe40000000019 */
[----:B------:R-:W-:-:S06]  /*0430*/  IMAD.WIDE.U32 R24, R27, 0x4, R12 ;  /* 0x000000041b187825 */ /* 0x000fcc00078e000c */
[----:B------:R-:W2:Y:S01]  /*0440*/  LDG.E R25, desc[UR6][R24.64] ;  /* 0x0000000618197981 */ /* 0x000ea2000c1e1900 */
[----:B------:R-:W-:-:S06]  /*0450*/  IMAD.WIDE.U32 R26, R9, 0x4, R14 ;  /* 0x00000004091a7825 */ /* 0x000fcc00078e000e */
[----:B------:R-:W2:Y:S04]  /*0460*/  LDG.E R26, desc[UR6][R26.64] ;  /* 0x000000061a1a7981 */ /* 0x000ea8000c1e1900 */
[----:B------:R0:W4:Y:S02]  /*0470*/  LDG.E R24, desc[UR6][R16.64] ;  /* 0x0000000610187981 */ /* 0x000124000c1e1900 */
[----:B0-----:R-:W-:Y:S01]  /*0480*/  IMAD.WIDE.U32 R16, R29, 0x4, R12 ;  /* 0x000000041d107825 */ /* 0x001fe200078e000c */
[----:B------:R-:W-:-:S05]  /*0490*/  IADD3 R29, PT, PT, R20, 0x4, RZ ;  /* 0x00000004141d7810 */ /* 0x000fca0007ffe0ff */
[----:B------:R-:W-:Y:S01]  /*04a0*/  IMAD.WIDE.U32 R12, R29, 0x4, R12 ;  /* 0x000000041d0c7825 */ /* 0x000fe200078e000c */
[----:B------:R-:W3:Y:S04]  /*04b0*/  LDG.E R16, desc[UR6][R16.64] ;  /* 0x0000000610107981 */ /* 0x000ee8000c1e1900 */
[----:B------:R0:W5:Y:S02]  /*04c0*/  LDG.E R28, desc[UR6][R12.64] ;  /* 0x000000060c1c7981 */ /* 0x000164000c1e1900 */
[----:B0-----:R-:W-:-:S04]  /*04d0*/  IMAD.WIDE.U32 R12, R11, 0x4, R14 ;  /* 0x000000040b0c7825 */ /* 0x001fc800078e000e */
[----:B------:R-:W-:Y:S01]  /*04e0*/  IMAD.WIDE.U32 R14, R18, 0x4, R14 ;  /* 0x00000004120e7825 */ /* 0x000fe200078e000e */
[----:B------:R-:W3:Y:S05]  /*04f0*/  LDG.E R29, desc[UR6][R12.64] ;  /* 0x000000060c1d7981 */ /* 0x000eea000c1e1900 */
[----:B------:R-:W5:Y:S01]  /*0500*/  LDG.E R14, desc[UR6][R14.64] ;  /* 0x000000060e0e7981 */ /* 0x000f62000c1e1900 */
[----:B------:R-:W-:-:S04]  /*0510*/  IADD3 R21, PT, PT, R21, 0x8, RZ ;  /* 0x0000000815157810 */ /* 0x000fc80007ffe0ff */
[----:B------:R-:W-:Y:S02]  /*0520*/  ISETP.NE.AND P1, PT, R21, RZ, PT ;  /* 0x000000ff1500720c */ /* 0x000fe40003f25270 */
[----:B------:R-:W-:Y:S02]  /*0530*/  IADD3 R20, PT, PT, R20, 0x8, RZ ;  /* 0x0000000814147810 */ /* 0x000fe40007ffe0ff */
[C---:B------:R-:W-:Y:S02]  /*0540*/  LEA R4, R0.reuse, R4, 0x3 ;  /* 0x0000000400047211 */ /* 0x040fe400078e18ff */
[C---:B------:R-:W-:Y:S02]  /*0550*/  LEA R7, R0.reuse, R7, 0x3 ;  /* 0x0000000700077211 */ /* 0x040fe400078e18ff */
[C---:B------:R-:W-:Y:S02]  /*0560*/  LEA R8, R0.reuse, R8, 0x3 ;  /* 0x0000000800087211 */ /* 0x040fe400078e18ff */
[----:B------:R-:W-:-:S02]  /*0570*/  LEA R9, R0, R9, 0x3 ;  /* 0x0000000900097211 */ /* 0x000fc400078e18ff */
[C---:B------:R-:W-:Y:S02]  /*0580*/  LEA R10, R0.reuse, R10, 0x3 ;  /* 0x0000000a000a7211 */ /* 0x040fe400078e18ff */
[C---:B------:R-:W-:Y:S02]  /*0590*/  LEA R11, R0.reuse, R11, 0x3 ;  /* 0x0000000b000b7211 */ /* 0x040fe400078e18ff */
[C---:B------:R-:W-:Y:S02]  /*05a0*/  LEA R18, R0.reuse, R18, 0x3 ;  /* 0x0000001200127211 */ /* 0x040fe400078e18ff */
[----:B------:R-:W-:Y:S01]  /*05b0*/  LEA R19, R0, R19, 0x3 ;  /* 0x0000001300137211 */ /* 0x000fe200078e18ff */
[----:B--2---:R-:W-:-:S04]  /*05c0*/  FFMA R22, R25, R26, R22 ;  /* 0x0000001a19167223 */ /* 0x004fc80000000016 */
[----:B----4-:R-:W-:-:S04]  /*05d0*/  FFMA R23, R23, R24, R22 ;  /* 0x0000001817177223 */ /* 0x010fc80000000016 */
[----:B---3--:R-:W-:-:S04]  /*05e0*/  FFMA R23, R16, R29, R23 ;  /* 0x0000001d10177223 */ /* 0x008fc80000000017 */
[----:B-----5:R-:W-:Y:S01]  /*05f0*/  FFMA R26, R28, R14, R23 ;  /* 0x0000000e1c1a7223 */ /* 0x020fe20000000017 */
[----:B------:R-:W-:Y:S06]  /*0600*/  @P1 BRA `(.L_x_5) ;  /* 0xfffffffc000c1947 */ /* 0x000fec000383ffff */
.L_x_4:
[----:B------:R-:W-:Y:S05]  /*0610*/  @!P0 BRA `(.L_x_3) ;  /* 0x0000000400048947 */ /* 0x000fea0003800000 */
[----:B------:R-:W-:Y:S02]  /*0620*/  ISETP.GE.U32.AND P0, PT, R5, 0x4, PT ;  /* 0x000000040500780c */ /* 0x000fe40003f06070 */
[----:B------:R-:W-:-:S04]  /*0630*/  LOP3.LUT R20, R0, 0x3, RZ, 0xc0, !PT ;  /* 0x0000000300147812 */ /* 0x000fc800078ec0ff */
[----:B------:R-:W-:-:S07]  /*0640*/  ISETP.NE.AND P1, PT, R20, RZ, PT ;  /* 0x000000ff1400720c */ /* 0x000fce0003f25270 */
[----:B------:R-:W-:Y:S06]  /*0650*/  @!P0 BRA `(.L_x_6) ;  /* 0x00000000007c8947 */ /* 0x000fec0003800000 */
[----:B------:R-:W1:Y:S01]  /*0660*/  LDC.64 R4, c[0x0][0x388] ;  /* 0x0000e200ff047b82 */ /* 0x000e620000000a00 */
[-C--:B------:R-:W-:Y:S02]  /*0670*/  IMAD R11, R2, R0.reuse, R6 ;  /* 0x00000000020b7224 */ /* 0x080fe400078e0206 */
[----:B------:R-:W-:-:S03]  /*0680*/  IMAD R13, R6, R0, R3 ;  /* 0x00000000060d7224 */ /* 0x000fc600078e0203 */
[C---:B------:R-:W-:Y:S02]  /*0690*/  IADD3 R19, PT, PT, R11.reuse, 0x1, RZ ;  /* 0x000000010b137810 */ /* 0x040fe40007ffe0ff */
[----:B------:R-:W2:Y:S01]  /*06a0*/  LDC.64 R8, c[0x0][0x380] ;  /* 0x0000e000ff087b82 */ /* 0x000ea20000000a00 */
[C---:B------:R-:W-:Y:S02]  /*06b0*/  IADD3 R21, PT, PT, R11.reuse, 0x2, RZ ;  /* 0x000000020b157810 */ /* 0x040fe40007ffe0ff */
[----:B------:R-:W-:Y:S01]  /*06c0*/  IADD3 R27, PT, PT, R11, 0x3, RZ ;  /* 0x000000030b1b7810 */ /* 0x000fe20007ffe0ff */
[C---:B-1----:R-:W-:Y:S01]  /*06d0*/  IMAD.WIDE.U32 R16, R13.reuse, 0x4, R4 ;  /* 0x000000040d107825 */ /* 0x042fe200078e0004 */
[----:B------:R-:W-:-:S04]  /*06e0*/  IADD3 R13, PT, PT, R13, R0, RZ ;  /* 0x000000000d0d7210 */ /* 0x000fc80007ffe0ff */
[-C--:B------:R-:W-:Y:S01]  /*06f0*/  IADD3 R25, PT, PT, R13, R0.reuse, RZ ;  /* 0x000000000d197210 */ /* 0x080fe20007ffe0ff */
[--C-:B--2---:R-:W-:Y:S01]  /*0700*/  IMAD.WIDE.U32 R22, R11, 0x4, R8.reuse ;  /* 0x000000040b167825 */ /* 0x104fe200078e0008 */
[----:B0-----:R-:W2:Y:S03]  /*0710*/  LDG.E R16, desc[UR6][R16.64] ;  /* 0x0000000610107981 */ /* 0x001ea6000c1e1900 */
[----:B------:R-:W-:Y:S01]  /*0720*/  IMAD.WIDE.U32 R18, R19, 0x4, R8 ;  /* 0x0000000413127825 */ /* 0x000fe200078e0008 */
[----:B------:R-:W2:Y:S03]  /*0730*/  LDG.E R7, desc[UR6][R22.64] ;  /* 0x0000000616077981 */ /* 0x000ea6000c1e1900 */
[----:B------:R-:W-:Y:S02]  /*0740*/  IMAD.WIDE.U32 R14, R13, 0x4, R4 ;  /* 0x000000040d0e7825 */ /* 0x000fe400078e0004 */
[----:B------:R-:W3:Y:S02]  /*0750*/  LDG.E R18, desc[UR6][R18.64] ;  /* 0x0000000612127981 */ /* 0x000ee4000c1e1900 */
[----:B------:R-:W-:Y:S01]  /*0760*/  IMAD.WIDE.U32 R12, R21, 0x4, R8 ;  /* 0x00000004150c7825 */ /* 0x000fe200078e0008 */
[C---:B------:R-:W-:Y:S01]  /*0770*/  IADD3 R21, PT, PT, R25.reuse, R0, RZ ;  /* 0x0000000019157210 */ /* 0x040fe20007ffe0ff */
[----:B------:R-:W3:Y:S02]  /*0780*/  LDG.E R14, desc[UR6][R14.64] ;  /* 0x000000060e0e7981 */ /* 0x000ee4000c1e1900 */
[----:B------:R-:W-:-:S02]  /*0790*/  IMAD.WIDE.U32 R10, R25, 0x4, R4 ;  /* 0x00000004190a7825 */ /* 0x000fc400078e0004 */
[----:B------:R-:W4:Y:S02]  /*07a0*/  LDG.E R12, desc[UR6][R12.64] ;  /* 0x000000060c0c7981 */ /* 0x000f24000c1e1900 */
[----:B------:R-:W-:Y:S02]  /*07b0*/  IMAD.WIDE.U32 R8, R27, 0x4, R8 ;  /* 0x000000041b087825 */ /* 0x000fe400078e0008 */
[----:B------:R-:W4:Y:S02]  /*07c0*/  LDG.E R10, desc[UR6][R10.64] ;  /* 0x000000060a0a7981 */ /* 0x000f24000c1e1900 */
[----:B------:R-:W-:Y:S02]  /*07d0*/  IMAD.WIDE.U32 R4, R21, 0x4, R4 ;  /* 0x0000000415047825 */ /* 0x000fe400078e0004 */
[----:B------:R-:W5:Y:S04]  /*07e0*/  LDG.E R8, desc[UR6][R8.64] ;  /* 0x0000000608087981 */ /* 0x000f68000c1e1900 */
[----:B------:R-:W5:Y:S01]  /*07f0*/  LDG.E R4, desc[UR6][R4.64] ;  /* 0x0000000604047981 */ /* 0x000f62000c1e1900 */
[----:B------:R-:W-:Y:S01]  /*0800*/  IADD3 R6, PT, PT, R6, 0x4, RZ ;  /* 0x0000000406067810 */ /* 0x000fe20007ffe0ff */
[----:B--2---:R-:W-:-:S04]  /*0810*/  FFMA R7, R7, R16, R26 ;  /* 0x0000001007077223 */ /* 0x004fc8000000001a */
[----:B---3--:R-:W-:-:S04]  /*0820*/  FFMA R7, R18, R14, R7 ;  /* 0x0000000e12077223 */ /* 0x008fc80000000007 */
[----:B----4-:R-:W-:-:S04]  /*0830*/  FFMA R7, R12, R10, R7 ;  /* 0x0000000a0c077223 */ /* 0x010fc80000000007 */
[----:B-----5:R-:W-:-:S07]  /*0840*/  FFMA R26, R8, R4, R7 ;  /* 0x00000004081a7223 */ /* 0x020fce0000000007 */
.L_x_6:
[----:B------:R-:W-:Y:S05]  /*0850*/  @!P1 BRA `(.L_x_3) ;  /* 0x0000000000749947 */ /* 0x000fea0003800000 */
[----:B------:R-:W1:Y:S01]  /*0860*/  LDC.64 R10, c[0x0][0x388] ;  /* 0x0000e200ff0a7b82 */ /* 0x000e620000000a00 */
[----:B------:R-:W-:Y:S02]  /*0870*/  ISETP.NE.AND P0, PT, R20, 0x1, PT ;  /* 0x000000011400780c */ /* 0x000fe40003f05270 */
[----:B------:R-:W-:-:S04]  /*0880*/  LOP3.LUT R7, R0, 0x1, RZ, 0xc0, !PT ;  /* 0x0000000100077812 */ /* 0x000fc800078ec0ff */
[----:B------:R-:W-:Y:S01]  /*0890*/  ISETP.NE.U32.AND P1, PT, R7, 0x1, PT ;  /* 0x000000010700780c */ /* 0x000fe20003f25070 */
[----:B------:R-:W2:Y:S06]  /*08a0*/  LDC.64 R14, c[0x0][0x380] ;  /* 0x0000e000ff0e7b82 */ /* 0x000eac0000000a00 */
[-C--:B------:R-:W-:Y:S02]  /*08b0*/  @P0 IMAD R7, R2, R0.reuse, R6 ;  /* 0x0000000002070224 */ /* 0x080fe400078e0206 */
[----:B------:R-:W3:Y:S01]  /*08c0*/  LDC.64 R8, c[0x0][0x380] ;  /* 0x0000e000ff087b82 */ /* 0x000ee20000000a00 */
[C---:B------:R-:W-:Y:S01]  /*08d0*/  @P0 IMAD R13, R6.reuse, R0, R3 ;  /* 0x00000000060d0224 */ /* 0x040fe200078e0203 */
[----:B------:R-:W-:-:S02]  /*08e0*/  @P0 IADD3 R6, PT, PT, R6, 0x2, RZ ;  /* 0x0000000206060810 */ /* 0x000fc40007ffe0ff */
[----:B------:R-:W-:Y:S02]  /*08f0*/  @P0 IADD3 R19, PT, PT, R7, 0x1, RZ ;  /* 0x0000000107130810 */ /* 0x000fe40007ffe0ff */
[C---:B------:R-:W-:Y:S02]  /*0900*/  @P0 IADD3 R21, PT, PT, R13.reuse, R0, RZ ;  /* 0x000000000d150210 */ /* 0x040fe40007ffe0ff */
[----:B------:R-:W4:Y:S01]  /*0910*/  LDC.64 R4, c[0x0][0x388] ;  /* 0x0000e200ff047b82 */ /* 0x000f220000000a00 */
[----:B-1----:R-:W-:-:S04]  /*0920*/  @P0 IMAD.WIDE.U32 R12, R13, 0x4, R10 ;  /* 0x000000040d0c0825 */ /* 0x002fc800078e000a */
[----:B------:R-:W-:Y:S02]  /*0930*/  @P0 IMAD.WIDE.U32 R10, R21, 0x4, R10 ;  /* 0x00000004150a0825 */ /* 0x000fe400078e000a */
[----:B0-----:R-:W5:Y:S02]  /*0940*/  @P0 LDG.E R12, desc[UR6][R12.64] ;  /* 0x000000060c0c0981 */ /* 0x001f64000c1e1900 */
[--C-:B--2---:R-:W-:Y:S02]  /*0950*/  @P0 IMAD.WIDE.U32 R16, R7, 0x4, R14.reuse ;  /* 0x0000000407100825 */ /* 0x104fe400078e000e */
[----:B------:R-:W2:Y:S02]  /*0960*/  @P0 LDG.E R10, desc[UR6][R10.64] ;  /* 0x000000060a0a0981 */ /* 0x000ea4000c1e1900 */
[----:B------:R-:W-:Y:S02]  /*0970*/  @P0 IMAD.WIDE.U32 R14, R19, 0x4, R14 ;  /* 0x00000004130e0825 */ /* 0x000fe400078e000e */
[----:B------:R-:W5:Y:S02]  /*0980*/  @P0 LDG.E R7, desc[UR6][R16.64] ;  /* 0x0000000610070981 */ /* 0x000f64000c1e1900 */
[----:B------:R-:W-:-:S02]  /*0990*/  @!P1 IMAD R19, R2, R0, R6 ;  /* 0x0000000002139224 */ /* 0x000fc400078e0206 */
[----:B------:R-:W-:Y:S01]  /*09a0*/  @!P1 IMAD R21, R6, R0, R3 ;  /* 0x0000000006159224 */ /* 0x000fe200078e0203 */
[----:B------:R-:W2:Y:S01]  /*09b0*/  @P0 LDG.E R14, desc[UR6][R14.64] ;  /* 0x000000060e0e0981 */ /* 0x000ea2000c1e1900 */
[----:B---3--:R-:W-:-:S04]  /*09c0*/  @!P1 IMAD.WIDE.U32 R8, R19, 0x4, R8 ;  /* 0x0000000413089825 */ /* 0x008fc800078e0008 */
[----:B----4-:R-:W-:Y:S02]  /*09d0*/  @!P1 IMAD.WIDE.U32 R4, R21, 0x4, R4 ;  /* 0x0000000415049825 */ /* 0x010fe400078e0004 */
[----:B------:R-:W3:Y:S04]  /*09e0*/  @!P1 LDG.E R9, desc[UR6][R8.64] ;  /* 0x0000000608099981 */ /* 0x000ee8000c1e1900 */
[----:B------:R-:W3:Y:S01]  /*09f0*/  @!P1 LDG.E R4, desc[UR6][R4.64] ;  /* 0x0000000604049981 */ /* 0x000ee2000c1e1900 */
[----:B-----5:R-:W-:-:S04]  /*0a00*/  @P0 FFMA R7, R7, R12, R26 ;  /* 0x0000000c07070223 */ /* 0x020fc8000000001a */
[----:B--2---:R-:W-:-:S04]  /*0a10*/  @P0 FFMA R26, R14, R10, R7 ;  /* 0x0000000a0e1a0223 */ /* 0x004fc80000000007 */
[----:B---3--:R-:W-:-:S07]  /*0a20*/  @!P1 FFMA R26, R9, R4, R26 ;  /* 0x00000004091a9223 */ /* 0x008fce000000001a */
.L_x_3:
[----:B------:R-:W1:Y:S01]  /*0a30*/  LDC.64 R4, c[0x0][0x390] ;  /* 0x0000e400ff047b82 */ /* 0x000e620000000a00 */
[----:B------:R-:W-:-:S04]  /*0a40*/  IMAD R3, R2, R0, R3 ;  /* 0x0000000002037224 */ /* 0x000fc800078e0203 */
[----:B-1----:R-:W-:-:S05]  /*0a50*/  IMAD.WIDE.U32 R2, R3, 0x4, R4 ;  /* 0x0000000403027825 */ /* 0x002fca00078e0004 */
[----:B0-----:R-:W-:Y:S01]  /*0a60*/  STG.E desc[UR6][R2.64], R26 ;  /* 0x0000001a02007986 */ /* 0x001fe2000c101906 */
[----:B------:R-:W-:Y:S05]  /*0a70*/  EXIT ;  /* 0x000000000000794d */ /* 0x000fea0003800000 */
.L_x_7:
        /* <DEDUP_REMOVED lines=16> */
.L_x_9:


//--------------------- .nv.shared._Z24multiplyMatrixOnGPUTilesPfS_S_i --------------------------
	.section	.nv.shared._Z24multiplyMatrixOnGPUTilesPfS_S_i,"aw",@nobits
	.sectionflags	@""
	.align	4
.nv.shared._Z24multiplyMatrixOnGPUTilesPfS_S_i:
	.zero		9216


//--------------------- .nv.shared.reserved.0     --------------------------
	.section	.nv.shared.reserved.0,"aw",@nobits
	.weak		__nv_reservedSMEM_offset_0_alias
	.size		__nv_reservedSMEM_offset_0_alias, 0, 64
	.other		__nv_reservedSMEM_offset_0_alias,@"STO_CUDA_RESERVED_SHARED STV_DEFAULT"
__nv_reservedSMEM_offset_0_alias:
	.zero		0
	.zero		64


//--------------------- .nv.constant0._Z24multiplyMatrixOnGPUTilesPfS_S_i --------------------------
	.section	.nv.constant0._Z24multiplyMatrixOnGPUTilesPfS_S_i,"a",@progbits
	.sectionflags	@""
	.align	4
.nv.constant0._Z24multiplyMatrixOnGPUTilesPfS_S_i:
	.zero		924


//--------------------- .nv.constant0._Z19multiplyMatrixOnGPUPfS_S_i --------------------------
	.section	.nv.constant0._Z19multiplyMatrixOnGPUPfS_S_i,"a",@progbits
	.sectionflags	@""
	.align	4
.nv.constant0._Z19multiplyMatrixOnGPUPfS_S_i:
	.zero		924


//--------------------- SYMBOLS --------------------------

	.type		.nv.reservedSmem.offset0,@object
	.size		.nv.reservedSmem.offset0,0x4
	.type		.nv.reservedSmem.cap,@object
	.size		.nv.reservedSmem.cap,0x4
